	.headerflags	@"EF_CUDA_TEXMODE_UNIFIED EF_CUDA_64BIT_ADDRESS EF_CUDA_ACCELERATORS EF_CUDA_SM90 EF_CUDA_VIRTUAL_SM(EF_CUDA_SM90)"
	.elftype	@"ET_EXEC"


//--------------------- .nv.info                  --------------------------
	.section	.nv.info,"",@"SHT_CUDA_INFO"
	.align	4


	//----- nvinfo : EIATTR_REGCOUNT
	.align		4
        /*0000*/ 	.byte	0x04, 0x2f
        /*0002*/ 	.short	(.L_3 - .L_2)
	.align		4
.L_2:
        /*0004*/ 	.word	index@(triton_poi_fused__native_batch_norm_legit_no_training_add_relu_threshold_backward_31)
        /*0008*/ 	.word	0x00000014


	//----- nvinfo : EIATTR_MIN_STACK_SIZE
	.align		4
.L_3:
        /*000c*/ 	.byte	0x04, 0x12
        /*000e*/ 	.short	(.L_5 - .L_4)
	.align		4
.L_4:
        /*0010*/ 	.word	index@(triton_poi_fused__native_batch_norm_legit_no_training_add_relu_threshold_backward_31)
        /*0014*/ 	.word	0x00000000


	//----- nvinfo : EIATTR_FRAME_SIZE
	.align		4
.L_5:
        /*0018*/ 	.byte	0x04, 0x11
        /*001a*/ 	.short	(.L_7 - .L_6)
	.align		4
.L_6:
        /*001c*/ 	.word	index@(triton_poi_fused__native_batch_norm_legit_no_training_add_relu_threshold_backward_31)
        /*0020*/ 	.word	0x00000000


	//----- nvinfo : EIATTR_MIN_STACK_SIZE
	.align		4
.L_7:
        /*0024*/ 	.byte	0x04, 0x12
        /*0026*/ 	.short	(.L_9 - .L_8)
	.align		4
.L_8:
        /*0028*/ 	.word	index@(triton_poi_fused__native_batch_norm_legit_no_training_add_relu_threshold_backward_31)
        /*002c*/ 	.word	0x00000000
.L_9:


//--------------------- .nv.info.triton_poi_fused__native_batch_norm_legit_no_training_add_relu_threshold_backward_31 --------------------------
	.section	.nv.info.triton_poi_fused__native_batch_norm_legit_no_training_add_relu_threshold_backward_31,"",@"SHT_CUDA_INFO"
	.sectionflags	@""
	.align	4


	//----- nvinfo : EIATTR_CUDA_API_VERSION
	.align		4
        /*0000*/ 	.byte	0x04, 0x37
        /*0002*/ 	.short	(.L_11 - .L_10)
.L_10:
        /*0004*/ 	.word	0x0000007c


	//----- nvinfo : EIATTR_KPARAM_INFO
	.align		4
.L_11:
        /*0008*/ 	.byte	0x04, 0x17
        /*000a*/ 	.short	(.L_13 - .L_12)
.L_12:
        /*000c*/ 	.word	0x00000000
        /*0010*/ 	.short	0x0008
        /*0012*/ 	.short	0x0040
        /*0014*/ 	.byte	0x00, 0xf0, 0x11, 0x00


	//----- nvinfo : EIATTR_KPARAM_INFO
	.align		4
.L_13:
        /*0018*/ 	.byte	0x04, 0x17
        /*001a*/ 	.short	(.L_15 - .L_14)
.L_14:
        /*001c*/ 	.word	0x00000000
        /*0020*/ 	.short	0x0007
        /*0022*/ 	.short	0x0038
        /*0024*/ 	.byte	0x00, 0xf4, 0x21, 0x00


	//----- nvinfo : EIATTR_KPARAM_INFO
	.align		4
.L_15:
        /*0028*/ 	.byte	0x04, 0x17
        /*002a*/ 	.short	(.L_17 - .L_16)
.L_16:
        /*002c*/ 	.word	0x00000000
        /*0030*/ 	.short	0x0006
        /*0032*/ 	.short	0x0030
        /*0034*/ 	.byte	0x00, 0xf4, 0x21, 0x00


	//----- nvinfo : EIATTR_KPARAM_INFO
	.align		4
.L_17:
        /*0038*/ 	.byte	0x04, 0x17
        /*003a*/ 	.short	(.L_19 - .L_18)
.L_18:
        /*003c*/ 	.word	0x00000000
        /*0040*/ 	.short	0x0005
        /*0042*/ 	.short	0x0028
        /*0044*/ 	.byte	0x00, 0xf4, 0x21, 0x00


	//----- nvinfo : EIATTR_KPARAM_INFO
	.align		4
.L_19:
        /*0048*/ 	.byte	0x04, 0x17
        /*004a*/ 	.short	(.L_21 - .L_20)
.L_20:
        /*004c*/ 	.word	0x00000000
        /*0050*/ 	.short	0x0004
        /*0052*/ 	.short	0x0020
        /*0054*/ 	.byte	0x00, 0xf4, 0x21, 0x00


	//----- nvinfo : EIATTR_KPARAM_INFO
	.align		4
.L_21:
        /*0058*/ 	.byte	0x04, 0x17
        /*005a*/ 	.short	(.L_23 - .L_22)
.L_22:
        /*005c*/ 	.word	0x00000000
        /*0060*/ 	.short	0x0003
        /*0062*/ 	.short	0x0018
        /*0064*/ 	.byte	0x00, 0xf4, 0x21, 0x00


	//----- nvinfo : EIATTR_KPARAM_INFO
	.align		4
.L_23:
        /*0068*/ 	.byte	0x04, 0x17
        /*006a*/ 	.short	(.L_25 - .L_24)
.L_24:
        /*006c*/ 	.word	0x00000000
        /*0070*/ 	.short	0x0002
        /*0072*/ 	.short	0x0010
        /*0074*/ 	.byte	0x00, 0xf4, 0x21, 0x00


	//----- nvinfo : EIATTR_KPARAM_INFO
	.align		4
.L_25:
        /*0078*/ 	.byte	0x04, 0x17
        /*007a*/ 	.short	(.L_27 - .L_26)
.L_26:
        /*007c*/ 	.word	0x00000000
        /*0080*/ 	.short	0x0001
        /*0082*/ 	.short	0x0008
        /*0084*/ 	.byte	0x00, 0xf4, 0x21, 0x00


	//----- nvinfo : EIATTR_KPARAM_INFO
	.align		4
.L_27:
        /*0088*/ 	.byte	0x04, 0x17
        /*008a*/ 	.short	(.L_29 - .L_28)
.L_28:
        /*008c*/ 	.word	0x00000000
        /*0090*/ 	.short	0x0000
        /*0092*/ 	.short	0x0000
        /*0094*/ 	.byte	0x00, 0xf4, 0x21, 0x00


	//----- nvinfo : EIATTR_SPARSE_MMA_MASK
	.align		4
.L_29:
        /*0098*/ 	.byte	0x03, 0x50
        /*009a*/ 	.short	0x0000


	//----- nvinfo : EIATTR_MAXREG_COUNT
	.align		4
        /*009c*/ 	.byte	0x03, 0x1b
        /*009e*/ 	.short	0x00ff


	//----- nvinfo : EIATTR_EXIT_INSTR_OFFSETS
	.align		4
        /*00a0*/ 	.byte	0x04, 0x1c
        /*00a2*/ 	.short	(.L_31 - .L_30)


	//   ....[0]....
.L_30:
        /*00a4*/ 	.word	0x00000480


	//----- nvinfo : EIATTR_REQNTID
	.align		4
.L_31:
        /*00a8*/ 	.byte	0x04, 0x10
        /*00aa*/ 	.short	(.L_33 - .L_32)
.L_32:
        /*00ac*/ 	.word	0x00000080
        /*00b0*/ 	.word	0x00000001
        /*00b4*/ 	.word	0x00000001


	//----- nvinfo : EIATTR_CBANK_PARAM_SIZE
	.align		4
.L_33:
        /*00b8*/ 	.byte	0x03, 0x19
        /*00ba*/ 	.short	0x0044


	//----- nvinfo : EIATTR_PARAM_CBANK
	.align		4
        /*00bc*/ 	.byte	0x04, 0x0a
        /*00be*/ 	.short	(.L_35 - .L_34)
	.align		4
.L_34:
        /*00c0*/ 	.word	index@(.nv.constant0.triton_poi_fused__native_batch_norm_legit_no_training_add_relu_threshold_backward_31)
        /*00c4*/ 	.short	0x0210
        /*00c6*/ 	.short	0x0044


	//----- nvinfo : EIATTR_SW_WAR
	.align		4
.L_35:
        /*00c8*/ 	.byte	0x04, 0x36
        /*00ca*/ 	.short	(.L_37 - .L_36)
.L_36:
        /*00cc*/ 	.word	0x00000008
.L_37:


//--------------------- .nv.callgraph             --------------------------
	.section	.nv.callgraph,"",@"SHT_CUDA_CALLGRAPH"
	.align	4
	.sectionentsize	8
	.align		4
        /*0000*/ 	.word	0x00000000
	.align		4
        /*0004*/ 	.word	0xffffffff
	.align		4
        /*0008*/ 	.word	0x00000000
	.align		4
        /*000c*/ 	.word	0xfffffffe
	.align		4
        /*0010*/ 	.word	0x00000000
	.align		4
        /*0014*/ 	.word	0xfffffffd
	.align		4
        /*0018*/ 	.word	0x00000000
	.align		4
        /*001c*/ 	.word	0xfffffffc


//--------------------- .nv.constant4             --------------------------
	.section	.nv.constant4,"a",@progbits
	.align	8
	.align		8
.nv.constant4:
        /*0000*/ 	.dword	_$_str
	.align		8
        /*0008*/ 	.dword	_$_str_$_2


//--------------------- .text.triton_poi_fused__native_batch_norm_legit_no_training_add_relu_threshold_backward_31 --------------------------
	.section	.text.triton_poi_fused__native_batch_norm_legit_no_training_add_relu_threshold_backward_31,"ax",@progbits
	.align	128
        .global         triton_poi_fused__native_batch_norm_legit_no_training_add_relu_threshold_backward_31
        .type           triton_poi_fused__native_batch_norm_legit_no_training_add_relu_threshold_backward_31,@function
        .size           triton_poi_fused__native_batch_norm_legit_no_training_add_relu_threshold_backward_31,(.L_x_1 - triton_poi_fused__native_batch_norm_legit_no_training_add_relu_threshold_backward_31)
        .other          triton_poi_fused__native_batch_norm_legit_no_training_add_relu_threshold_backward_31,@"STO_CUDA_ENTRY STV_DEFAULT"
triton_poi_fused__native_batch_norm_legit_no_training_add_relu_threshold_backward_31:
.text.triton_poi_fused__native_batch_norm_legit_no_training_add_relu_threshold_backward_31:
[----:B------:R-:W-:Y:S01]  /*0000*/  LDC R1, c[0x0][0x28] ;  /* 0x00000a00ff017b82 */ /* 0x000fe20000000800 */
[----:B------:R-:W1:Y:S07]  /*0010*/  S2R R0, SR_TID.X ;  /* 0x0000000000007919 */ /* 0x000e6e0000002100 */
[----:B------:R-:W2:Y:S01]  /*0020*/  LDC.64 R10, c[0x0][0x228] ;  /* 0x00008a00ff0a7b82 */ /* 0x000ea20000000a00 */
[----:B------:R-:W-:Y:S01]  /*0030*/  ULDC.64 UR4, c[0x0][0x208] ;  /* 0x0000820000047ab9 */ /* 0x000fe20000000a00 */
[----:B------:R-:W-:Y:S01]  /*0040*/  ULDC.64 UR6, c[0x0][0x248] ;  /* 0x0000920000067ab9 */ /* 0x000fe20000000a00 */
[----:B------:R-:W3:Y:S05]  /*0050*/  S2R R5, SR_CTAID.X ;  /* 0x0000000000057919 */ /* 0x000eea0000002500 */
[----:B------:R-:W4:Y:S08]  /*0060*/  LDC.64 R6, c[0x0][0x218] ;  /* 0x00008600ff067b82 */ /* 0x000f300000000a00 */
[----:B------:R-:W5:Y:S08]  /*0070*/  LDC.64 R8, c[0x0][0x220] ;  /* 0x00008800ff087b82 */ /* 0x000f700000000a00 */
[----:B------:R-:W4:Y:S01]  /*0080*/  LDC.64 R12, c[0x0][0x230] ;  /* 0x00008c00ff0c7b82 */ /* 0x000f220000000a00 */
[----:B-1----:R-:W-:-:S07]  /*0090*/  IMAD.SHL.U32 R0, R0, 0x2, RZ ;  /* 0x0000000200007824 */ /* 0x002fce00078e00ff */
[----:B------:R-:W1:Y:S01]  /*00a0*/  LDC.64 R14, c[0x0][0x238] ;  /* 0x00008e00ff0e7b82 */ /* 0x000e620000000a00 */
[----:B---3--:R-:W-:Y:S02]  /*00b0*/  SHF.R.S32.HI R3, RZ, 0x17, R5 ;  /* 0x00000017ff037819 */ /* 0x008fe40000011405 */
[----:B------:R-:W-:Y:S02]  /*00c0*/  LOP3.LUT R0, R0, 0xfe, RZ, 0xc0, !PT ;  /* 0x000000fe00007812 */ /* 0x000fe400078ec0ff */
[----:B------:R-:W-:-:S03]  /*00d0*/  SGXT R3, R3, 0x1 ;  /* 0x000000010303781a */ /* 0x000fc60000000200 */
[----:B------:R-:W-:-:S05]  /*00e0*/  IMAD R0, R5, 0x100, R0 ;  /* 0x0000010005007824 */ /* 0x000fca00078e0200 */
[----:B------:R-:W-:-:S04]  /*00f0*/  LEA.HI R3, R3, R0, RZ, 0x2 ;  /* 0x0000000003037211 */ /* 0x000fc800078f10ff */
[--C-:B------:R-:W-:Y:S02]  /*0100*/  SHF.R.S32.HI R2, RZ, 0x2, R3.reuse ;  /* 0x00000002ff027819 */ /* 0x100fe40000011403 */
[----:B------:R-:W-:-:S04]  /*0110*/  SHF.R.S32.HI R3, RZ, 0x1f, R3 ;  /* 0x0000001fff037819 */ /* 0x000fc80000011403 */
[----:B------:R-:W-:-:S04]  /*0120*/  LEA.HI R3, R3, R2, RZ, 0xb ;  /* 0x0000000203037211 */ /* 0x000fc800078f58ff */
[----:B------:R-:W-:-:S05]  /*0130*/  LOP3.LUT R3, R3, 0xfffff800, RZ, 0xc0, !PT ;  /* 0xfffff80003037812 */ /* 0x000fca00078ec0ff */
[----:B------:R-:W-:Y:S02]  /*0140*/  IMAD.IADD R17, R2, 0x1, -R3 ;  /* 0x0000000102117824 */ /* 0x000fe400078e0a03 */
[----:B------:R-:W3:Y:S02]  /*0150*/  LDC.64 R2, c[0x0][0x210] ;  /* 0x00008400ff027b82 */ /* 0x000ee40000000a00 */
[----:B--2---:R-:W-:-:S05]  /*0160*/  IMAD.WIDE R10, R17, 0x4, R10 ;  /* 0x00000004110a7825 */ /* 0x004fca00078e020a */
[----:B------:R1:W2:Y:S01]  /*0170*/  LDG.E.EL R4, desc[UR4][R10.64] ;  /* 0x000000040a047981 */ /* 0x0002a2000c2e1900 */
[----:B----4-:R-:W-:-:S04]  /*0180*/  IMAD.WIDE R6, R0, 0x4, R6 ;  /* 0x0000000400067825 */ /* 0x010fc800078e0206 */
[C---:B-----5:R-:W-:Y:S02]  /*0190*/  IMAD.WIDE R8, R17.reuse, 0x4, R8 ;  /* 0x0000000411087825 */ /* 0x060fe400078e0208 */
[----:B------:R-:W4:Y:S02]  /*01a0*/  LDG.E.64 R6, desc[UR4][R6.64] ;  /* 0x0000000406067981 */ /* 0x000f24000c1e1b00 */
[C---:B0-----:R-:W-:Y:S02]  /*01b0*/  IMAD.WIDE R12, R17.reuse, 0x4, R12 ;  /* 0x00000004110c7825 */ /* 0x041fe400078e020c */
[----:B------:R0:W4:Y:S02]  /*01c0*/  LDG.E.EL R5, desc[UR4][R8.64] ;  /* 0x0000000408057981 */ /* 0x000124000c2e1900 */
[----:B-1----:R-:W-:Y:S02]  /*01d0*/  IMAD.WIDE R10, R17, 0x4, R14 ;  /* 0x00000004110a7825 */ /* 0x002fe400078e020e */
[----:B------:R-:W5:Y:S04]  /*01e0*/  LDG.E.EL R12, desc[UR4][R12.64] ;  /* 0x000000040c0c7981 */ /* 0x000f68000c2e1900 */
[----:B------:R-:W5:Y:S01]  /*01f0*/  LDG.E.EL R11, desc[UR4][R10.64] ;  /* 0x000000040a0b7981 */ /* 0x000f62000c2e1900 */
[----:B---3--:R-:W-:-:S06]  /*0200*/  IMAD.WIDE R2, R0, 0x4, R2 ;  /* 0x0000000400027825 */ /* 0x008fcc00078e0202 */
[----:B------:R-:W3:Y:S01]  /*0210*/  LDG.E.64 R2, desc[UR4][R2.64] ;  /* 0x0000000402027981 */ /* 0x000ee2000c1e1b00 */
[----:B0-----:R-:W-:Y:S02]  /*0220*/  IMAD.MOV.U32 R9, RZ, RZ, 0x3e800000 ;  /* 0x3e800000ff097424 */ /* 0x001fe400078e00ff */
[----:B--2---:R-:W-:-:S04]  /*0230*/  FADD R4, R4, 9.9999997473787516356e-06 ;  /* 0x3727c5ac04047421 */ /* 0x004fc80000000000 */
[----:B------:R-:W0:Y:S02]  /*0240*/  MUFU.SQRT R14, R4 ;  /* 0x00000004000e7308 */ /* 0x000e240000002000 */
[C---:B0-----:R-:W-:Y:S02]  /*0250*/  FSETP.GT.AND P0, PT, R14.reuse, 8.50705917302346158658e+37, PT ;  /* 0x7e8000000e00780b */ /* 0x041fe40003f04000 */
[----:B------:R-:W-:-:S11]  /*0260*/  FSETP.GEU.AND P1, PT, R14, 1.175494350822287508e-38, PT ;  /* 0x008000000e00780b */ /* 0x000fd60003f2e000 */
[----:B------:R-:W-:-:S04]  /*0270*/  @P0 FMUL R14, R14, 0.25 ;  /* 0x3e8000000e0e0820 */ /* 0x000fc80000400000 */
[----:B------:R-:W-:-:S06]  /*0280*/  @!P1 FMUL R14, R14, 16777216 ;  /* 0x4b8000000e0e9820 */ /* 0x000fcc0000400000 */
[----:B------:R-:W0:Y:S01]  /*0290*/  MUFU.RCP R14, R14 ;  /* 0x0000000e000e7308 */ /* 0x000e220000001000 */
[----:B------:R-:W-:Y:S01]  /*02a0*/  FSEL R9, R9, 1, P0 ;  /* 0x3f80000009097808 */ /* 0x000fe20000000000 */
[----:B----4-:R-:W-:-:S04]  /*02b0*/  FADD R6, R6, -R5 ;  /* 0x8000000506067221 */ /* 0x010fc80000000000 */
[----:B------:R-:W-:Y:S01]  /*02c0*/  @!P1 FMUL R9, R9, 16777216 ;  /* 0x4b80000009099820 */ /* 0x000fe20000400000 */
[----:B------:R-:W-:-:S03]  /*02d0*/  FADD R4, R7, -R5 ;  /* 0x8000000507047221 */ /* 0x000fc60000000000 */
[----:B0-----:R-:W-:-:S04]  /*02e0*/  FMUL R9, R14, R9 ;  /* 0x000000090e097220 */ /* 0x001fc80000400000 */
[C---:B------:R-:W-:Y:S01]  /*02f0*/  FMUL R6, R9.reuse, R6 ;  /* 0x0000000609067220 */ /* 0x040fe20000400000 */
[----:B------:R-:W-:-:S03]  /*0300*/  FMUL R4, R9, R4 ;  /* 0x0000000409047220 */ /* 0x000fc60000400000 */
[C-C-:B-----5:R-:W-:Y:S01]  /*0310*/  FFMA R5, R12.reuse, R6, R11.reuse ;  /* 0x000000060c057223 */ /* 0x160fe2000000000b */
[----:B------:R-:W-:Y:S01]  /*0320*/  FFMA R4, R12, R4, R11 ;  /* 0x000000040c047223 */ /* 0x000fe2000000000b */
[----:B------:R-:W0:Y:S03]  /*0330*/  LDC.64 R6, c[0x0][0x240] ;  /* 0x00009000ff067b82 */ /* 0x000e260000000a00 */
[C---:B------:R-:W-:Y:S02]  /*0340*/  FSETP.GEU.AND P0, PT, R5.reuse, RZ, PT ;  /* 0x000000ff0500720b */ /* 0x040fe40003f0e000 */
[C---:B------:R-:W-:Y:S02]  /*0350*/  FSETP.GEU.AND P1, PT, R4.reuse, RZ, PT ;  /* 0x000000ff0400720b */ /* 0x040fe40003f2e000 */
[----:B------:R-:W-:Y:S02]  /*0360*/  FSEL R5, R5, RZ, P0 ;  /* 0x000000ff05057208 */ /* 0x000fe40000000000 */
[----:B------:R-:W-:-:S02]  /*0370*/  FSEL R4, R4, RZ, P1 ;  /* 0x000000ff04047208 */ /* 0x000fc40000800000 */
[----:B---3--:R-:W-:Y:S01]  /*0380*/  FSETP.GEU.AND P1, PT, R5, -R2, PT ;  /* 0x800000020500720b */ /* 0x008fe20003f2e000 */
[----:B------:R-:W-:Y:S01]  /*0390*/  FADD R2, R2, R5 ;  /* 0x0000000502027221 */ /* 0x000fe20000000000 */
[----:B------:R-:W-:Y:S01]  /*03a0*/  FSETP.GEU.AND P0, PT, R4, -R3, PT ;  /* 0x800000030400720b */ /* 0x000fe20003f0e000 */
[----:B------:R-:W-:-:S03]  /*03b0*/  FADD R5, R3, R4 ;  /* 0x0000000403057221 */ /* 0x000fc60000000000 */
[----:B------:R-:W-:Y:S02]  /*03c0*/  FSEL R8, R2, RZ, P1 ;  /* 0x000000ff02087208 */ /* 0x000fe40000800000 */
[----:B------:R-:W-:Y:S02]  /*03d0*/  FSEL R9, R5, RZ, P0 ;  /* 0x000000ff05097208 */ /* 0x000fe40000000000 */
[----:B------:R-:W-:Y:S02]  /*03e0*/  FSETP.GTU.AND P1, PT, R8, RZ, PT ;  /* 0x000000ff0800720b */ /* 0x000fe40003f2c000 */
[----:B------:R-:W-:Y:S02]  /*03f0*/  FSETP.GTU.AND P0, PT, R9, RZ, PT ;  /* 0x000000ff0900720b */ /* 0x000fe40003f0c000 */
[----:B------:R-:W-:Y:S02]  /*0400*/  SEL R10, RZ, 0x1, P1 ;  /* 0x00000001ff0a7807 */ /* 0x000fe40000800000 */
[----:B------:R-:W-:-:S02]  /*0410*/  SEL R11, RZ, 0x100, P0 ;  /* 0x00000100ff0b7807 */ /* 0x000fc40000000000 */
[----:B------:R-:W-:Y:S01]  /*0420*/  IADD3 R4, P2, R0, UR6, RZ ;  /* 0x0000000600047c10 */ /* 0x000fe2000ff5e0ff */
[----:B0-----:R-:W-:-:S03]  /*0430*/  IMAD.WIDE R2, R0, 0x4, R6 ;  /* 0x0000000400027825 */ /* 0x001fc600078e0206 */
[----:B------:R-:W-:Y:S01]  /*0440*/  LEA.HI.X.SX32 R5, R0, UR7, 0x1, P2 ;  /* 0x0000000700057c11 */ /* 0x000fe200090f0eff */
[----:B------:R-:W-:Y:S01]  /*0450*/  IMAD.IADD R11, R10, 0x1, R11 ;  /* 0x000000010a0b7824 */ /* 0x000fe200078e020b */
[----:B------:R-:W-:Y:S04]  /*0460*/  STG.E.64 desc[UR4][R2.64], R8 ;  /* 0x0000000802007986 */ /* 0x000fe8000c101b04 */
[----:B------:R-:W-:Y:S01]  /*0470*/  STG.E.U16 desc[UR4][R4.64], R11 ;  /* 0x0000000b04007986 */ /* 0x000fe2000c101504 */
[----:B------:R-:W-:Y:S05]  /*0480*/  EXIT ;  /* 0x000000000000794d */ /* 0x000fea0003800000 */
.L_x_0:
[----:B------:R-:W-:-:S00]  /*0490*/  BRA `(.L_x_0) ;  /* 0xfffffffc00fc7947 */ /* 0x000fc0000383ffff */
[----:B------:R-:W-:-:S00]  /*04a0*/  NOP ;  /* 0x0000000000007918 */ /* 0x000fc00000000000 */
        /* <DEDUP_REMOVED lines=13> */
.L_x_1:


//--------------------- .nv.global.init           --------------------------
	.section	.nv.global.init,"aw",@progbits
.nv.global.init:
	.type		_$_str,@object
	.size		_$_str,(_$_str_$_2 - _$_str)
_$_str:
        /*0000*/ 	.byte	0x5f, 0x5f, 0x43, 0x55, 0x44, 0x41, 0x5f, 0x46, 0x54, 0x5a, 0x00
	.type		_$_str_$_2,@object
	.size		_$_str_$_2,(.L_1 - _$_str_$_2)
_$_str_$_2:
        /*000b*/ 	.byte	0x5f, 0x5f, 0x43, 0x55, 0x44, 0x41, 0x5f, 0x50, 0x52, 0x45, 0x43, 0x5f, 0x53, 0x51, 0x52, 0x54
        /*001b*/ 	.byte	0x00
.L_1:


//--------------------- .nv.constant0.triton_poi_fused__native_batch_norm_legit_no_training_add_relu_threshold_backward_31 --------------------------
	.section	.nv.constant0.triton_poi_fused__native_batch_norm_legit_no_training_add_relu_threshold_backward_31,"a",@progbits
	.sectionflags	@""
	.align	4
.nv.constant0.triton_poi_fused__native_batch_norm_legit_no_training_add_relu_threshold_backward_31:
	.zero		596
